//
// Generated by NVIDIA NVVM Compiler
//
// Compiler Build ID: CL-36424714
// Cuda compilation tools, release 13.0, V13.0.88
// Based on NVVM 20.0.0
//

.version 9.0
.target sm_100
.address_size 64

	// .globl	_Z8mykernelPfS_ii

.visible .entry _Z8mykernelPfS_ii(
	.param .u64 .ptr .align 1 _Z8mykernelPfS_ii_param_0,
	.param .u64 .ptr .align 1 _Z8mykernelPfS_ii_param_1,
	.param .u32 _Z8mykernelPfS_ii_param_2,
	.param .u32 _Z8mykernelPfS_ii_param_3
)
{
	.reg .pred 	%p<11>;
	.reg .b32 	%r<49>;
	.reg .b32 	%f<112>;
	.reg .b64 	%rd<42>;

	ld.param.u64 	%rd10, [_Z8mykernelPfS_ii_param_0];
	ld.param.u64 	%rd9, [_Z8mykernelPfS_ii_param_1];
	ld.param.u32 	%r25, [_Z8mykernelPfS_ii_param_2];
	ld.param.u32 	%r26, [_Z8mykernelPfS_ii_param_3];
	cvta.to.global.u64 	%rd1, %rd10;
	mov.u32 	%r27, %tid.x;
	mov.u32 	%r28, %ctaid.x;
	mov.u32 	%r29, %ntid.x;
	mad.lo.s32 	%r1, %r28, %r29, %r27;
	mov.u32 	%r30, %tid.y;
	mov.u32 	%r31, %ctaid.y;
	mov.u32 	%r32, %ntid.y;
	mad.lo.s32 	%r2, %r31, %r32, %r30;
	max.s32 	%r33, %r2, %r1;
	setp.ge.s32 	%p1, %r33, %r26;
	@%p1 bra 	$L__BB0_15;
	setp.lt.s32 	%p2, %r25, 1;
	mov.f32 	%f111, 0f00000000;
	@%p2 bra 	$L__BB0_14;
	mul.lo.s32 	%r3, %r25, %r2;
	mul.lo.s32 	%r4, %r25, %r1;
	and.b32  	%r5, %r25, 15;
	setp.lt.u32 	%p3, %r25, 16;
	mov.f32 	%f111, 0f00000000;
	mov.b32 	%r45, 0;
	@%p3 bra 	$L__BB0_5;
	and.b32  	%r45, %r25, 2147483632;
	neg.s32 	%r43, %r45;
	mul.wide.u32 	%rd11, %r3, 4;
	add.s64 	%rd3, %rd1, 32;
	add.s64 	%rd40, %rd3, %rd11;
	mov.f32 	%f111, 0f00000000;
	mov.u32 	%r42, %r4;
$L__BB0_4:
	.pragma "nounroll";
	mul.wide.s32 	%rd12, %r42, 4;
	add.s64 	%rd13, %rd3, %rd12;
	ld.global.f32 	%f18, [%rd40+-32];
	ld.global.f32 	%f19, [%rd13+-32];
	fma.rn.f32 	%f20, %f18, %f19, %f111;
	ld.global.f32 	%f21, [%rd40+-28];
	ld.global.f32 	%f22, [%rd13+-28];
	fma.rn.f32 	%f23, %f21, %f22, %f20;
	ld.global.f32 	%f24, [%rd40+-24];
	ld.global.f32 	%f25, [%rd13+-24];
	fma.rn.f32 	%f26, %f24, %f25, %f23;
	ld.global.f32 	%f27, [%rd40+-20];
	ld.global.f32 	%f28, [%rd13+-20];
	fma.rn.f32 	%f29, %f27, %f28, %f26;
	ld.global.f32 	%f30, [%rd40+-16];
	ld.global.f32 	%f31, [%rd13+-16];
	fma.rn.f32 	%f32, %f30, %f31, %f29;
	ld.global.f32 	%f33, [%rd40+-12];
	ld.global.f32 	%f34, [%rd13+-12];
	fma.rn.f32 	%f35, %f33, %f34, %f32;
	ld.global.f32 	%f36, [%rd40+-8];
	ld.global.f32 	%f37, [%rd13+-8];
	fma.rn.f32 	%f38, %f36, %f37, %f35;
	ld.global.f32 	%f39, [%rd40+-4];
	ld.global.f32 	%f40, [%rd13+-4];
	fma.rn.f32 	%f41, %f39, %f40, %f38;
	ld.global.f32 	%f42, [%rd40];
	ld.global.f32 	%f43, [%rd13];
	fma.rn.f32 	%f44, %f42, %f43, %f41;
	ld.global.f32 	%f45, [%rd40+4];
	ld.global.f32 	%f46, [%rd13+4];
	fma.rn.f32 	%f47, %f45, %f46, %f44;
	ld.global.f32 	%f48, [%rd40+8];
	ld.global.f32 	%f49, [%rd13+8];
	fma.rn.f32 	%f50, %f48, %f49, %f47;
	ld.global.f32 	%f51, [%rd40+12];
	ld.global.f32 	%f52, [%rd13+12];
	fma.rn.f32 	%f53, %f51, %f52, %f50;
	ld.global.f32 	%f54, [%rd40+16];
	ld.global.f32 	%f55, [%rd13+16];
	fma.rn.f32 	%f56, %f54, %f55, %f53;
	ld.global.f32 	%f57, [%rd40+20];
	ld.global.f32 	%f58, [%rd13+20];
	fma.rn.f32 	%f59, %f57, %f58, %f56;
	ld.global.f32 	%f60, [%rd40+24];
	ld.global.f32 	%f61, [%rd13+24];
	fma.rn.f32 	%f62, %f60, %f61, %f59;
	ld.global.f32 	%f63, [%rd40+28];
	ld.global.f32 	%f64, [%rd13+28];
	fma.rn.f32 	%f111, %f63, %f64, %f62;
	add.s32 	%r43, %r43, 16;
	add.s64 	%rd40, %rd40, 64;
	add.s32 	%r42, %r42, 16;
	setp.ne.s32 	%p4, %r43, 0;
	@%p4 bra 	$L__BB0_4;
$L__BB0_5:
	setp.eq.s32 	%p5, %r5, 0;
	@%p5 bra 	$L__BB0_14;
	and.b32  	%r13, %r25, 7;
	setp.lt.u32 	%p6, %r5, 8;
	@%p6 bra 	$L__BB0_8;
	add.s32 	%r35, %r45, %r3;
	mul.wide.u32 	%rd14, %r35, 4;
	add.s64 	%rd15, %rd1, %rd14;
	ld.global.f32 	%f66, [%rd15];
	add.s32 	%r36, %r45, %r4;
	mul.wide.s32 	%rd16, %r36, 4;
	add.s64 	%rd17, %rd1, %rd16;
	ld.global.f32 	%f67, [%rd17];
	fma.rn.f32 	%f68, %f66, %f67, %f111;
	cvt.u64.u32 	%rd18, %r3;
	cvt.u64.u32 	%rd19, %r45;
	add.s64 	%rd20, %rd19, %rd18;
	shl.b64 	%rd21, %rd20, 2;
	add.s64 	%rd22, %rd1, %rd21;
	ld.global.f32 	%f69, [%rd22+4];
	ld.global.f32 	%f70, [%rd17+4];
	fma.rn.f32 	%f71, %f69, %f70, %f68;
	ld.global.f32 	%f72, [%rd22+8];
	ld.global.f32 	%f73, [%rd17+8];
	fma.rn.f32 	%f74, %f72, %f73, %f71;
	ld.global.f32 	%f75, [%rd22+12];
	ld.global.f32 	%f76, [%rd17+12];
	fma.rn.f32 	%f77, %f75, %f76, %f74;
	ld.global.f32 	%f78, [%rd22+16];
	ld.global.f32 	%f79, [%rd17+16];
	fma.rn.f32 	%f80, %f78, %f79, %f77;
	ld.global.f32 	%f81, [%rd22+20];
	ld.global.f32 	%f82, [%rd17+20];
	fma.rn.f32 	%f83, %f81, %f82, %f80;
	ld.global.f32 	%f84, [%rd22+24];
	ld.global.f32 	%f85, [%rd17+24];
	fma.rn.f32 	%f86, %f84, %f85, %f83;
	ld.global.f32 	%f87, [%rd22+28];
	ld.global.f32 	%f88, [%rd17+28];
	fma.rn.f32 	%f111, %f87, %f88, %f86;
	add.s32 	%r45, %r45, 8;
$L__BB0_8:
	setp.eq.s32 	%p7, %r13, 0;
	@%p7 bra 	$L__BB0_14;
	and.b32  	%r16, %r25, 3;
	setp.lt.u32 	%p8, %r13, 4;
	@%p8 bra 	$L__BB0_11;
	add.s32 	%r37, %r45, %r3;
	mul.wide.u32 	%rd23, %r37, 4;
	add.s64 	%rd24, %rd1, %rd23;
	ld.global.f32 	%f90, [%rd24];
	add.s32 	%r38, %r45, %r4;
	mul.wide.s32 	%rd25, %r38, 4;
	add.s64 	%rd26, %rd1, %rd25;
	ld.global.f32 	%f91, [%rd26];
	fma.rn.f32 	%f92, %f90, %f91, %f111;
	cvt.u64.u32 	%rd27, %r3;
	cvt.u64.u32 	%rd28, %r45;
	add.s64 	%rd29, %rd28, %rd27;
	shl.b64 	%rd30, %rd29, 2;
	add.s64 	%rd31, %rd1, %rd30;
	ld.global.f32 	%f93, [%rd31+4];
	ld.global.f32 	%f94, [%rd26+4];
	fma.rn.f32 	%f95, %f93, %f94, %f92;
	ld.global.f32 	%f96, [%rd31+8];
	ld.global.f32 	%f97, [%rd26+8];
	fma.rn.f32 	%f98, %f96, %f97, %f95;
	ld.global.f32 	%f99, [%rd31+12];
	ld.global.f32 	%f100, [%rd26+12];
	fma.rn.f32 	%f111, %f99, %f100, %f98;
	add.s32 	%r45, %r45, 4;
$L__BB0_11:
	setp.eq.s32 	%p9, %r16, 0;
	@%p9 bra 	$L__BB0_14;
	add.s32 	%r48, %r45, %r4;
	add.s32 	%r39, %r45, %r3;
	mul.wide.u32 	%rd32, %r39, 4;
	add.s64 	%rd41, %rd1, %rd32;
	neg.s32 	%r47, %r16;
$L__BB0_13:
	.pragma "nounroll";
	mul.wide.s32 	%rd33, %r48, 4;
	add.s64 	%rd34, %rd1, %rd33;
	ld.global.f32 	%f101, [%rd41];
	ld.global.f32 	%f102, [%rd34];
	fma.rn.f32 	%f111, %f101, %f102, %f111;
	add.s32 	%r48, %r48, 1;
	add.s64 	%rd41, %rd41, 4;
	add.s32 	%r47, %r47, 1;
	setp.ne.s32 	%p10, %r47, 0;
	@%p10 bra 	$L__BB0_13;
$L__BB0_14:
	cvta.to.global.u64 	%rd35, %rd9;
	mad.lo.s32 	%r40, %r26, %r1, %r2;
	mul.wide.s32 	%rd36, %r40, 4;
	add.s64 	%rd37, %rd35, %rd36;
	st.global.f32 	[%rd37], %f111;
	mad.lo.s32 	%r41, %r26, %r2, %r1;
	mul.wide.s32 	%rd38, %r41, 4;
	add.s64 	%rd39, %rd35, %rd38;
	st.global.f32 	[%rd39], %f111;
$L__BB0_15:
	ret;

}


// ===== COMPILED SASS (sm_100) =====

	.target	sm_100

	.elftype	@"ET_EXEC"


//--------------------- .note.nv.tkinfo           --------------------------
	.section	.note.nv.tkinfo,"",@"SHT_NOTE"
	.sectionflags	@"SHF_NOTE_NV_TKINFO"
	.tkinfo
        /*0018*/ 	.word	0x00000002
        /*0030*/ 	.string	""
        /*0030*/ 	.string	"ptxas"
        /*0030*/ 	.string	"Cuda compilation tools, release 13.0, V13.0.88"
        /*0030*/ 	.string	"Build cuda_13.0.r13.0/compiler.36424714_0"
        /*0030*/ 	.string	"-arch sm_100 -m 64 "



//--------------------- .note.nv.cuinfo           --------------------------
	.section	.note.nv.cuinfo,"",@"SHT_NOTE"
	.sectionflags	@"SHF_NOTE_NV_CUINFO"
        /*0018*/ 	.short	0x0002
        /*001a*/ 	.short	0x0064
        /*001c*/ 	.short	0x0082
	.zero		2


//--------------------- .nv.info                  --------------------------
	.section	.nv.info,"",@"SHT_CUDA_INFO"
	.align	4


	//----- nvinfo : EIATTR_REGCOUNT
	.align		4
        /*0000*/ 	.byte	0x04, 0x2f
        /*0002*/ 	.short	(.L_1 - .L_0)
	.align		4
.L_0:
        /*0004*/ 	.word	index@(_Z8mykernelPfS_ii)
        /*0008*/ 	.word	0x00000020


	//----- nvinfo : EIATTR_FRAME_SIZE
	.align		4
.L_1:
        /*000c*/ 	.byte	0x04, 0x11
        /*000e*/ 	.short	(.L_3 - .L_2)
	.align		4
.L_2:
        /*0010*/ 	.word	index@(_Z8mykernelPfS_ii)
        /*0014*/ 	.word	0x00000000


	//----- nvinfo : EIATTR_MIN_STACK_SIZE
	.align		4
.L_3:
        /*0018*/ 	.byte	0x04, 0x12
        /*001a*/ 	.short	(.L_5 - .L_4)
	.align		4
.L_4:
        /*001c*/ 	.word	index@(_Z8mykernelPfS_ii)
        /*0020*/ 	.word	0x00000000
.L_5:


//--------------------- .nv.compat                --------------------------
	.section	.nv.compat,"",@"SHT_CUDA_COMPAT_INFO"
	.align	4
        /*0000*/ 	.byte	0x02, 0x09, 0x00, 0x00, 0x02, 0x02, 0x01, 0x00, 0x02, 0x05, 0x05, 0x00, 0x03, 0x07, 0x01, 0x01
        /*0010*/ 	.byte	0x02, 0x03, 0x00, 0x00, 0x02, 0x06, 0x01, 0x00, 0x04, 0x0b, 0x08, 0x00, 0x09, 0x00, 0x00, 0x00
        /*0020*/ 	.byte	0x00, 0x00, 0x00, 0x00


//--------------------- .nv.info._Z8mykernelPfS_ii --------------------------
	.section	.nv.info._Z8mykernelPfS_ii,"",@"SHT_CUDA_INFO"
	.sectionflags	@""
	.align	4


	//----- nvinfo : EIATTR_CUDA_API_VERSION
	.align		4
        /*0000*/ 	.byte	0x04, 0x37
        /*0002*/ 	.short	(.L_7 - .L_6)
.L_6:
        /*0004*/ 	.word	0x00000082


	//----- nvinfo : EIATTR_KPARAM_INFO
	.align		4
.L_7:
        /*0008*/ 	.byte	0x04, 0x17
        /*000a*/ 	.short	(.L_9 - .L_8)
.L_8:
        /*000c*/ 	.word	0x00000000
        /*0010*/ 	.short	0x0003
        /*0012*/ 	.short	0x0014
        /*0014*/ 	.byte	0x00, 0xf0, 0x11, 0x00


	//----- nvinfo : EIATTR_KPARAM_INFO
	.align		4
.L_9:
        /*0018*/ 	.byte	0x04, 0x17
        /*001a*/ 	.short	(.L_11 - .L_10)
.L_10:
        /*001c*/ 	.word	0x00000000
        /*0020*/ 	.short	0x0002
        /*0022*/ 	.short	0x0010
        /*0024*/ 	.byte	0x00, 0xf0, 0x11, 0x00


	//----- nvinfo : EIATTR_KPARAM_INFO
	.align		4
.L_11:
        /*0028*/ 	.byte	0x04, 0x17
        /*002a*/ 	.short	(.L_13 - .L_12)
.L_12:
        /*002c*/ 	.word	0x00000000
        /*0030*/ 	.short	0x0001
        /*0032*/ 	.short	0x0008
        /*0034*/ 	.byte	0x00, 0xf5, 0x21, 0x00


	//----- nvinfo : EIATTR_KPARAM_INFO
	.align		4
.L_13:
        /*0038*/ 	.byte	0x04, 0x17
        /*003a*/ 	.short	(.L_15 - .L_14)
.L_14:
        /*003c*/ 	.word	0x00000000
        /*0040*/ 	.short	0x0000
        /*0042*/ 	.short	0x0000
        /*0044*/ 	.byte	0x00, 0xf5, 0x21, 0x00


	//----- nvinfo : EIATTR_SPARSE_MMA_MASK
	.align		4
.L_15:
        /*0048*/ 	.byte	0x03, 0x50
        /*004a*/ 	.short	0x0000


	//----- nvinfo : EIATTR_MAXREG_COUNT
	.align		4
        /*004c*/ 	.byte	0x03, 0x1b
        /*004e*/ 	.short	0x00ff


	//----- nvinfo : EIATTR_MERCURY_ISA_VERSION
	.align		4
        /*0050*/ 	.byte	0x03, 0x5f
        /*0052*/ 	.short	0x0101


	//----- nvinfo : EIATTR_VRC_CTA_INIT_COUNT
	.align		4
        /*0054*/ 	.byte	0x02, 0x4a
	.zero		1
	.zero		1


	//----- nvinfo : EIATTR_EXIT_INSTR_OFFSETS
	.align		4
        /*0058*/ 	.byte	0x04, 0x1c
        /*005a*/ 	.short	(.L_17 - .L_16)


	//   ....[0]....
.L_16:
        /*005c*/ 	.word	0x000000c0


	//   ....[1]....
        /*0060*/ 	.word	0x00000bb0


	//----- nvinfo : EIATTR_CBANK_PARAM_SIZE
	.align		4
.L_17:
        /*0064*/ 	.byte	0x03, 0x19
        /*0066*/ 	.short	0x0018


	//----- nvinfo : EIATTR_PARAM_CBANK
	.align		4
        /*0068*/ 	.byte	0x04, 0x0a
        /*006a*/ 	.short	(.L_19 - .L_18)
	.align		4
.L_18:
        /*006c*/ 	.word	index@(.nv.constant0._Z8mykernelPfS_ii)
        /*0070*/ 	.short	0x0380
        /*0072*/ 	.short	0x0018


	//----- nvinfo : EIATTR_SW_WAR
	.align		4
.L_19:
        /*0074*/ 	.byte	0x04, 0x36
        /*0076*/ 	.short	(.L_21 - .L_20)
.L_20:
        /*0078*/ 	.word	0x00000008
.L_21:


//--------------------- .nv.callgraph             --------------------------
	.section	.nv.callgraph,"",@"SHT_CUDA_CALLGRAPH"
	.align	4
	.sectionentsize	8
	.align		4
        /*0000*/ 	.word	0x00000000
	.align		4
        /*0004*/ 	.word	0xffffffff
	.align		4
        /*0008*/ 	.word	0x00000000
	.align		4
        /*000c*/ 	.word	0xfffffffe
	.align		4
        /*0010*/ 	.word	0x00000000
	.align		4
        /*0014*/ 	.word	0xfffffffd
	.align		4
        /*0018*/ 	.word	0x00000000
	.align		4
        /*001c*/ 	.word	0xfffffffc


//--------------------- .text._Z8mykernelPfS_ii   --------------------------
	.section	.text._Z8mykernelPfS_ii,"ax",@progbits
	.align	128
        .global         _Z8mykernelPfS_ii
        .type           _Z8mykernelPfS_ii,@function
        .size           _Z8mykernelPfS_ii,(.L_x_7 - _Z8mykernelPfS_ii)
        .other          _Z8mykernelPfS_ii,@"STO_CUDA_ENTRY STV_DEFAULT"
_Z8mykernelPfS_ii:
.text._Z8mykernelPfS_ii:
[----:B------:R-:W-:Y:S01]  /*0000*/  LDC R1, c[0x0][0x37c] ;  /* 0x0000df00ff017b82 */ /* 0x000fe20000000800 */
[----:B------:R-:W0:Y:S07]  /*0010*/  S2R R0, SR_TID.X ;  /* 0x0000000000007919 */ /* 0x000e2e0000002100 */
[----:B------:R-:W0:Y:S01]  /*0020*/  LDC R3, c[0x0][0x360] ;  /* 0x0000d800ff037b82 */ /* 0x000e220000000800 */
[----:B------:R-:W1:Y:S01]  /*0030*/  LDCU UR9, c[0x0][0x394] ;  /* 0x00007280ff0977ac */ /* 0x000e620008000800 */
[----:B------:R-:W2:Y:S06]  /*0040*/  S2R R9, SR_TID.Y ;  /* 0x0000000000097919 */ /* 0x000eac0000002200 */
[----:B------:R-:W0:Y:S08]  /*0050*/  S2UR UR4, SR_CTAID.X ;  /* 0x00000000000479c3 */ /* 0x000e300000002500 */
[----:B------:R-:W2:Y:S08]  /*0060*/  S2UR UR5, SR_CTAID.Y ;  /* 0x00000000000579c3 */ /* 0x000eb00000002600 */
[----:B------:R-:W2:Y:S01]  /*0070*/  LDC R2, c[0x0][0x364] ;  /* 0x0000d900ff027b82 */ /* 0x000ea20000000800 */
[----:B0-----:R-:W-:-:S02]  /*0080*/  IMAD R0, R3, UR4, R0 ;  /* 0x0000000403007c24 */ /* 0x001fc4000f8e0200 */
[----:B--2---:R-:W-:-:S05]  /*0090*/  IMAD R9, R2, UR5, R9 ;  /* 0x0000000502097c24 */ /* 0x004fca000f8e0209 */
[----:B------:R-:W-:-:S04]  /*00a0*/  VIMNMX R2, PT, PT, R0, R9, !PT ;  /* 0x0000000900027248 */ /* 0x000fc80007fe0100 */
[----:B-1----:R-:W-:-:S13]  /*00b0*/  ISETP.GE.AND P0, PT, R2, UR9, PT ;  /* 0x0000000902007c0c */ /* 0x002fda000bf06270 */
[----:B------:R-:W-:Y:S05]  /*00c0*/  @P0 EXIT ;  /* 0x000000000000094d */ /* 0x000fea0003800000 */
[----:B------:R-:W0:Y:S01]  /*00d0*/  LDCU UR6, c[0x0][0x390] ;  /* 0x00007200ff0677ac */ /* 0x000e220008000800 */
[----:B------:R-:W-:Y:S01]  /*00e0*/  HFMA2 R10, -RZ, RZ, 0, 0 ;  /* 0x00000000ff0a7431 */ /* 0x000fe200000001ff */
[----:B------:R-:W1:Y:S01]  /*00f0*/  LDCU.64 UR10, c[0x0][0x358] ;  /* 0x00006b00ff0a77ac */ /* 0x000e620008000a00 */
[----:B0-----:R-:W-:-:S09]  /*0100*/  UISETP.GE.AND UP0, UPT, UR6, 0x1, UPT ;  /* 0x000000010600788c */ /* 0x001fd2000bf06270 */
[----:B-1----:R-:W-:Y:S05]  /*0110*/  BRA.U !UP0, `(.L_x_0) ;  /* 0x0000000908887547 */ /* 0x002fea000b800000 */
[----:B------:R-:W-:Y:S02]  /*0120*/  UISETP.GE.U32.AND UP1, UPT, UR6, 0x10, UPT ;  /* 0x000000100600788c */ /* 0x000fe4000bf26070 */
[----:B------:R-:W-:Y:S01]  /*0130*/  IMAD R13, R9, UR6, RZ ;  /* 0x00000006090d7c24 */ /* 0x000fe2000f8e02ff */
[----:B------:R-:W-:Y:S02]  /*0140*/  ULOP3.LUT UR7, UR6, 0xf, URZ, 0xc0, !UPT ;  /* 0x0000000f06077892 */ /* 0x000fe4000f8ec0ff */
[----:B------:R-:W-:Y:S01]  /*0150*/  IMAD R8, R0, UR6, RZ ;  /* 0x0000000600087c24 */ /* 0x000fe2000f8e02ff */
[----:B------:R-:W-:Y:S01]  /*0160*/  MOV R10, RZ ;  /* 0x000000ff000a7202 */ /* 0x000fe20000000f00 */
[----:B------:R-:W-:Y:S01]  /*0170*/  UMOV UR4, URZ ;  /* 0x000000ff00047c82 */ /* 0x000fe20008000000 */
[----:B------:R-:W-:Y:S01]  /*0180*/  UISETP.NE.AND UP0, UPT, UR7, URZ, UPT ;  /* 0x000000ff0700728c */ /* 0x000fe2000bf05270 */
[----:B------:R-:W-:Y:S10]  /*0190*/  BRA.U !UP1, `(.L_x_1) ;  /* 0x00000005090c7547 */ /* 0x000ff4000b800000 */
[----:B------:R-:W0:Y:S01]  /*01a0*/  LDCU.64 UR4, c[0x0][0x380] ;  /* 0x00007000ff0477ac */ /* 0x000e220008000a00 */
[----:B------:R-:W-:Y:S01]  /*01b0*/  HFMA2 R10, -RZ, RZ, 0, 0 ;  /* 0x00000000ff0a7431 */ /* 0x000fe200000001ff */
[----:B------:R-:W-:Y:S01]  /*01c0*/  MOV R11, R8 ;  /* 0x00000008000b7202 */ /* 0x000fe20000000f00 */
[----:B0-----:R-:W-:-:S04]  /*01d0*/  UIADD3 UR4, UP1, UPT, UR4, 0x20, URZ ;  /* 0x0000002004047890 */ /* 0x001fc8000ff3e0ff */
[----:B------:R-:W-:Y:S02]  /*01e0*/  UIADD3.X UR5, UPT, UPT, URZ, UR5, URZ, UP1, !UPT ;  /* 0x00000005ff057290 */ /* 0x000fe40008ffe4ff */
[----:B------:R-:W-:Y:S01]  /*01f0*/  MOV R2, UR4 ;  /* 0x0000000400027c02 */ /* 0x000fe20008000f00 */
[----:B------:R-:W-:-:S03]  /*0200*/  ULOP3.LUT UR4, UR6, 0x7ffffff0, URZ, 0xc0, !UPT ;  /* 0x7ffffff006047892 */ /* 0x000fc6000f8ec0ff */
[----:B------:R-:W-:Y:S01]  /*0210*/  MOV R3, UR5 ;  /* 0x0000000500037c02 */ /* 0x000fe20008000f00 */
[----:B------:R-:W-:Y:S02]  /*0220*/  UIADD3 UR5, UPT, UPT, -UR4, URZ, URZ ;  /* 0x000000ff04057290 */ /* 0x000fe4000fffe1ff */
[----:B------:R-:W-:-:S03]  /*0230*/  IMAD.WIDE.U32 R4, R13, 0x4, R2 ;  /* 0x000000040d047825 */ /* 0x000fc600078e0002 */
[----:B------:R-:W-:Y:S02]  /*0240*/  MOV R6, R4 ;  /* 0x0000000400067202 */ /* 0x000fe40000000f00 */
[----:B------:R-:W-:-:S07]  /*0250*/  MOV R7, R5 ;  /* 0x0000000500077202 */ /* 0x000fce0000000f00 */
.L_x_2:
[----:B------:R-:W-:Y:S01]  /*0260*/  IMAD.WIDE R4, R11, 0x4, R2 ;  /* 0x000000040b047825 */ /* 0x000fe200078e0202 */
[----:B------:R-:W2:Y:S04]  /*0270*/  LDG.E R15, desc[UR10][R6.64+-0x20] ;  /* 0xffffe00a060f7981 */ /* 0x000ea8000c1e1900 */
[----:B------:R-:W2:Y:S04]  /*0280*/  LDG.E R12, desc[UR10][R4.64+-0x20] ;  /* 0xffffe00a040c7981 */ /* 0x000ea8000c1e1900 */
[----:B------:R-:W3:Y:S04]  /*0290*/  LDG.E R27, desc[UR10][R6.64+-0x1c] ;  /* 0xffffe40a061b7981 */ /* 0x000ee8000c1e1900 */
[----:B------:R-:W3:Y:S04]  /*02a0*/  LDG.E R24, desc[UR10][R4.64+-0x1c] ;  /* 0xffffe40a04187981 */ /* 0x000ee8000c1e1900 */
[----:B------:R-:W4:Y:S04]  /*02b0*/  LDG.E R16, desc[UR10][R6.64+-0x18] ;  /* 0xffffe80a06107981 */ /* 0x000f28000c1e1900 */
[----:B------:R-:W4:Y:S04]  /*02c0*/  LDG.E R21, desc[UR10][R4.64+-0x18] ;  /* 0xffffe80a04157981 */ /* 0x000f28000c1e1900 */
[----:B------:R-:W5:Y:S04]  /*02d0*/  LDG.E R18, desc[UR10][R6.64+-0x14] ;  /* 0xffffec0a06127981 */ /* 0x000f68000c1e1900 */
[----:B------:R-:W5:Y:S04]  /*02e0*/  LDG.E R23, desc[UR10][R4.64+-0x14] ;  /* 0xffffec0a04177981 */ /* 0x000f68000c1e1900 */
[----:B------:R-:W5:Y:S04]  /*02f0*/  LDG.E R20, desc[UR10][R6.64+-0x10] ;  /* 0xfffff00a06147981 */ /* 0x000f68000c1e1900 */
[----:B------:R-:W5:Y:S04]  /*0300*/  LDG.E R25, desc[UR10][R4.64+-0x10] ;  /* 0xfffff00a04197981 */ /* 0x000f68000c1e1900 */
[----:B------:R-:W5:Y:S04]  /*0310*/  LDG.E R14, desc[UR10][R6.64+-0xc] ;  /* 0xfffff40a060e7981 */ /* 0x000f68000c1e1900 */
[----:B------:R-:W5:Y:S04]  /*0320*/  LDG.E R19, desc[UR10][R4.64+-0xc] ;  /* 0xfffff40a04137981 */ /* 0x000f68000c1e1900 */
[----:B------:R-:W5:Y:S04]  /*0330*/  LDG.E R17, desc[UR10][R4.64+-0x4] ;  /* 0xfffffc0a04117981 */ /* 0x000f68000c1e1900 */
[----:B------:R-:W5:Y:S01]  /*0340*/  LDG.E R29, desc[UR10][R4.64+0x1c] ;  /* 0x00001c0a041d7981 */ /* 0x000f62000c1e1900 */
[----:B--2---:R-:W-:-:S03]  /*0350*/  FFMA R22, R15, R12, R10 ;  /* 0x0000000c0f167223 */ /* 0x004fc6000000000a */
[----:B------:R-:W2:Y:S04]  /*0360*/  LDG.E R10, desc[UR10][R6.64+-0x8] ;  /* 0xfffff80a060a7981 */ /* 0x000ea8000c1e1900 */
[----:B------:R-:W2:Y:S04]  /*0370*/  LDG.E R15, desc[UR10][R4.64+-0x8] ;  /* 0xfffff80a040f7981 */ /* 0x000ea8000c1e1900 */
[----:B------:R-:W2:Y:S01]  /*0380*/  LDG.E R12, desc[UR10][R6.64+-0x4] ;  /* 0xfffffc0a060c7981 */ /* 0x000ea2000c1e1900 */
[----:B---3--:R-:W-:-:S03]  /*0390*/  FFMA R27, R27, R24, R22 ;  /* 0x000000181b1b7223 */ /* 0x008fc60000000016 */
[----:B------:R-:W3:Y:S01]  /*03a0*/  LDG.E R22, desc[UR10][R6.64+0x14] ;  /* 0x0000140a06167981 */ /* 0x000ee2000c1e1900 */
[----:B----4-:R-:W-:-:S03]  /*03b0*/  FFMA R27, R16, R21, R27 ;  /* 0x00000015101b7223 */ /* 0x010fc6000000001b */
[----:B------:R-:W4:Y:S04]  /*03c0*/  LDG.E R21, desc[UR10][R6.64] ;  /* 0x0000000a06157981 */ /* 0x000f28000c1e1900 */
[----:B------:R-:W4:Y:S01]  /*03d0*/  LDG.E R16, desc[UR10][R4.64] ;  /* 0x0000000a04107981 */ /* 0x000f22000c1e1900 */
[----:B-----5:R-:W-:-:S03]  /*03e0*/  FFMA R27, R18, R23, R27 ;  /* 0x00000017121b7223 */ /* 0x020fc6000000001b */
[----:B------:R-:W5:Y:S04]  /*03f0*/  LDG.E R18, desc[UR10][R6.64+0x4] ;  /* 0x0000040a06127981 */ /* 0x000f68000c1e1900 */
[----:B------:R-:W5:Y:S01]  /*0400*/  LDG.E R23, desc[UR10][R4.64+0x4] ;  /* 0x0000040a04177981 */ /* 0x000f62000c1e1900 */
[----:B------:R-:W-:-:S03]  /*0410*/  FFMA R27, R20, R25, R27 ;  /* 0x00000019141b7223 */ /* 0x000fc6000000001b */
[----:B------:R-:W3:Y:S04]  /*0420*/  LDG.E R20, desc[UR10][R6.64+0x8] ;  /* 0x0000080a06147981 */ /* 0x000ee8000c1e1900 */
[----:B------:R-:W3:Y:S01]  /*0430*/  LDG.E R25, desc[UR10][R4.64+0x8] ;  /* 0x0000080a04197981 */ /* 0x000ee2000c1e1900 */
[----:B------:R-:W-:-:S03]  /*0440*/  FFMA R27, R14, R19, R27 ;  /* 0x000000130e1b7223 */ /* 0x000fc6000000001b */
[----:B------:R-:W3:Y:S04]  /*0450*/  LDG.E R14, desc[UR10][R6.64+0xc] ;  /* 0x00000c0a060e7981 */ /* 0x000ee8000c1e1900 */
[----:B------:R-:W3:Y:S04]  /*0460*/  LDG.E R19, desc[UR10][R4.64+0xc] ;  /* 0x00000c0a04137981 */ /* 0x000ee8000c1e1900 */
[----:B------:R-:W3:Y:S01]  /*0470*/  LDG.E R24, desc[UR10][R6.64+0x1c] ;  /* 0x00001c0a06187981 */ /* 0x000ee2000c1e1900 */
[----:B--2---:R-:W-:-:S03]  /*0480*/  FFMA R27, R10, R15, R27 ;  /* 0x0000000f0a1b7223 */ /* 0x004fc6000000001b */
[----:B------:R-:W2:Y:S04]  /*0490*/  LDG.E R10, desc[UR10][R6.64+0x10] ;  /* 0x0000100a060a7981 */ /* 0x000ea8000c1e1900 */
[----:B------:R-:W2:Y:S01]  /*04a0*/  LDG.E R15, desc[UR10][R4.64+0x10] ;  /* 0x0000100a040f7981 */ /* 0x000ea2000c1e1900 */
[----:B------:R-:W-:-:S03]  /*04b0*/  FFMA R26, R12, R17, R27 ;  /* 0x000000110c1a7223 */ /* 0x000fc6000000001b */
[----:B------:R-:W2:Y:S04]  /*04c0*/  LDG.E R27, desc[UR10][R4.64+0x14] ;  /* 0x0000140a041b7981 */ /* 0x000ea8000c1e1900 */
[----:B------:R0:W2:Y:S04]  /*04d0*/  LDG.E R17, desc[UR10][R6.64+0x18] ;  /* 0x0000180a06117981 */ /* 0x0000a8000c1e1900 */
[----:B------:R-:W2:Y:S01]  /*04e0*/  LDG.E R12, desc[UR10][R4.64+0x18] ;  /* 0x0000180a040c7981 */ /* 0x000ea2000c1e1900 */
[----:B----4-:R-:W-:-:S04]  /*04f0*/  FFMA R21, R21, R16, R26 ;  /* 0x0000001015157223 */ /* 0x010fc8000000001a */
[----:B-----5:R-:W-:Y:S01]  /*0500*/  FFMA R21, R18, R23, R21 ;  /* 0x0000001712157223 */ /* 0x020fe20000000015 */
[----:B------:R-:W-:-:S03]  /*0510*/  UIADD3 UR5, UPT, UPT, UR5, 0x10, URZ ;  /* 0x0000001005057890 */ /* 0x000fc6000fffe0ff */
[----:B---3--:R-:W-:Y:S01]  /*0520*/  FFMA R21, R20, R25, R21 ;  /* 0x0000001914157223 */ /* 0x008fe20000000015 */
[----:B------:R-:W-:-:S03]  /*0530*/  UISETP.NE.AND UP1, UPT, UR5, URZ, UPT ;  /* 0x000000ff0500728c */ /* 0x000fc6000bf25270 */
[----:B------:R-:W-:Y:S01]  /*0540*/  FFMA R19, R14, R19, R21 ;  /* 0x000000130e137223 */ /* 0x000fe20000000015 */
[----:B0-----:R-:W-:Y:S02]  /*0550*/  IADD3 R6, P0, PT, R6, 0x40, RZ ;  /* 0x0000004006067810 */ /* 0x001fe40007f1e0ff */
[----:B------:R-:W-:Y:S02]  /*0560*/  IADD3 R11, PT, PT, R11, 0x10, RZ ;  /* 0x000000100b0b7810 */ /* 0x000fe40007ffe0ff */
[----:B------:R-:W-:Y:S01]  /*0570*/  IADD3.X R7, PT, PT, RZ, R7, RZ, P0, !PT ;  /* 0x00000007ff077210 */ /* 0x000fe200007fe4ff */
[----:B--2---:R-:W-:-:S04]  /*0580*/  FFMA R15, R10, R15, R19 ;  /* 0x0000000f0a0f7223 */ /* 0x004fc80000000013 */
[----:B------:R-:W-:-:S04]  /*0590*/  FFMA R22, R22, R27, R15 ;  /* 0x0000001b16167223 */ /* 0x000fc8000000000f */
[----:B------:R-:W-:-:S04]  /*05a0*/  FFMA R17, R17, R12, R22 ;  /* 0x0000000c11117223 */ /* 0x000fc80000000016 */
[----:B------:R-:W-:Y:S01]  /*05b0*/  FFMA R10, R24, R29, R17 ;  /* 0x0000001d180a7223 */ /* 0x000fe20000000011 */
[----:B------:R-:W-:Y:S06]  /*05c0*/  BRA.U UP1, `(.L_x_2) ;  /* 0xfffffffd01247547 */ /* 0x000fec000b83ffff */
.L_x_1:
[----:B------:R-:W-:Y:S05]  /*05d0*/  BRA.U !UP0, `(.L_x_0) ;  /* 0x0000000508587547 */ /* 0x000fea000b800000 */
[----:B------:R-:W-:Y:S02]  /*05e0*/  UISETP.GE.U32.AND UP0, UPT, UR7, 0x8, UPT ;  /* 0x000000080700788c */ /* 0x000fe4000bf06070 */
[----:B------:R-:W-:-:S04]  /*05f0*/  ULOP3.LUT UR8, UR6, 0x7, URZ, 0xc0, !UPT ;  /* 0x0000000706087892 */ /* 0x000fc8000f8ec0ff */
[----:B------:R-:W-:-:S03]  /*0600*/  UISETP.NE.AND UP1, UPT, UR8, URZ, UPT ;  /* 0x000000ff0800728c */ /* 0x000fc6000bf25270 */
[----:B------:R-:W-:Y:S08]  /*0610*/  BRA.U !UP0, `(.L_x_3) ;  /* 0x00000001088c7547 */ /* 0x000ff0000b800000 */
[----:B------:R-:W0:Y:S01]  /*0620*/  LDC.64 R4, c[0x0][0x380] ;  /* 0x0000e000ff047b82 */ /* 0x000e220000000a00 */
[----:B------:R-:W1:Y:S01]  /*0630*/  LDCU.64 UR12, c[0x0][0x380] ;  /* 0x00007000ff0c77ac */ /* 0x000e620008000a00 */
[C---:B------:R-:W-:Y:S02]  /*0640*/  IADD3 R7, PT, PT, R13.reuse, UR4, RZ ;  /* 0x000000040d077c10 */ /* 0x040fe4000fffe0ff */
[----:B------:R-:W-:Y:S02]  /*0650*/  IADD3 R11, P0, PT, R13, UR4, RZ ;  /* 0x000000040d0b7c10 */ /* 0x000fe4000ff1e0ff */
[----:B------:R-:W-:Y:S02]  /*0660*/  IADD3 R3, PT, PT, R8, UR4, RZ ;  /* 0x0000000408037c10 */ /* 0x000fe4000fffe0ff */
[----:B------:R-:W-:Y:S02]  /*0670*/  IADD3.X R12, PT, PT, RZ, RZ, RZ, P0, !PT ;  /* 0x000000ffff0c7210 */ /* 0x000fe400007fe4ff */
[----:B-1----:R-:W-:Y:S01]  /*0680*/  LEA R2, P0, R11, UR12, 0x2 ;  /* 0x0000000c0b027c11 */ /* 0x002fe2000f8010ff */
[----:B0-----:R-:W-:-:S04]  /*0690*/  IMAD.WIDE.U32 R6, R7, 0x4, R4 ;  /* 0x0000000407067825 */ /* 0x001fc800078e0004 */
[----:B------:R-:W-:Y:S01]  /*06a0*/  IMAD.WIDE R4, R3, 0x4, R4 ;  /* 0x0000000403047825 */ /* 0x000fe200078e0204 */
[----:B------:R-:W-:Y:S01]  /*06b0*/  LEA.HI.X R3, R11, UR13, R12, 0x2, P0 ;  /* 0x0000000d0b037c11 */ /* 0x000fe200080f140c */
        /* <DEDUP_REMOVED lines=16> */
[----:B------:R-:W-:Y:S01]  /*07c0*/  UIADD3 UR4, UPT, UPT, UR4, 0x8, URZ ;  /* 0x0000000804047890 */ /* 0x000fe2000fffe0ff */
[----:B--2---:R-:W-:-:S04]  /*07d0*/  FFMA R14, R17, R14, R10 ;  /* 0x0000000e110e7223 */ /* 0x004fc8000000000a */
[----:B---3--:R-:W-:-:S04]  /*07e0*/  FFMA R14, R19, R16, R14 ;  /* 0x00000010130e7223 */ /* 0x008fc8000000000e */
[----:B----4-:R-:W-:-:S04]  /*07f0*/  FFMA R14, R21, R18, R14 ;  /* 0x00000012150e7223 */ /* 0x010fc8000000000e */
[----:B-----5:R-:W-:-:S04]  /*0800*/  FFMA R14, R23, R20, R14 ;  /* 0x00000014170e7223 */ /* 0x020fc8000000000e */
[----:B------:R-:W-:-:S04]  /*0810*/  FFMA R25, R25, R22, R14 ;  /* 0x0000001619197223 */ /* 0x000fc8000000000e */
[----:B------:R-:W-:-:S04]  /*0820*/  FFMA R15, R12, R15, R25 ;  /* 0x0000000f0c0f7223 */ /* 0x000fc80000000019 */
[----:B------:R-:W-:-:S04]  /*0830*/  FFMA R6, R6, R7, R15 ;  /* 0x0000000706067223 */ /* 0x000fc8000000000f */
[----:B------:R-:W-:-:S07]  /*0840*/  FFMA R10, R11, R24, R6 ;  /* 0x000000180b0a7223 */ /* 0x000fce0000000006 */
.L_x_3:
        /* <DEDUP_REMOVED lines=22> */
[----:B------:R-:W5:Y:S01]  /*09b0*/  LDG.E R17, desc[UR10][R4.64+0xc] ;  /* 0x00000c0a04117981 */ /* 0x000f62000c1e1900 */
[----:B------:R-:W-:Y:S01]  /*09c0*/  UIADD3 UR4, UPT, UPT, UR4, 0x4, URZ ;  /* 0x0000000404047890 */ /* 0x000fe2000fffe0ff */
[----:B--2---:R-:W-:-:S04]  /*09d0*/  FFMA R11, R7, R11, R10 ;  /* 0x0000000b070b7223 */ /* 0x004fc8000000000a */
[----:B---3--:R-:W-:-:S04]  /*09e0*/  FFMA R11, R12, R14, R11 ;  /* 0x0000000e0c0b7223 */ /* 0x008fc8000000000b */
[----:B----4-:R-:W-:-:S04]  /*09f0*/  FFMA R11, R16, R15, R11 ;  /* 0x0000000f100b7223 */ /* 0x010fc8000000000b */
[----:B-----5:R-:W-:-:S07]  /*0a00*/  FFMA R10, R18, R17, R11 ;  /* 0x00000011120a7223 */ /* 0x020fce000000000b */
.L_x_4:
[----:B------:R-:W-:Y:S05]  /*0a10*/  BRA.U !UP1, `(.L_x_0) ;  /* 0x0000000109487547 */ /* 0x000fea000b800000 */
[----:B------:R-:W0:Y:S01]  /*0a20*/  LDC.64 R2, c[0x0][0x380] ;  /* 0x0000e000ff027b82 */ /* 0x000e220000000a00 */
[----:B------:R-:W-:Y:S01]  /*0a30*/  IADD3 R5, PT, PT, R13, UR4, RZ ;  /* 0x000000040d057c10 */ /* 0x000fe2000fffe0ff */
[----:B------:R-:W-:Y:S01]  /*0a40*/  UIADD3 UR5, UPT, UPT, -UR5, URZ, URZ ;  /* 0x000000ff05057290 */ /* 0x000fe2000fffe1ff */
[----:B------:R-:W-:-:S03]  /*0a50*/  IADD3 R11, PT, PT, R8, UR4, RZ ;  /* 0x00000004080b7c10 */ /* 0x000fc6000fffe0ff */
[----:B0-----:R-:W-:-:S03]  /*0a60*/  IMAD.WIDE.U32 R4, R5, 0x4, R2 ;  /* 0x0000000405047825 */ /* 0x001fc600078e0002 */
[----:B------:R-:W-:Y:S02]  /*0a70*/  MOV R6, R4 ;  /* 0x0000000400067202 */ /* 0x000fe40000000f00 */
[----:B------:R-:W-:-:S07]  /*0a80*/  MOV R13, R5 ;  /* 0x00000005000d7202 */ /* 0x000fce0000000f00 */
.L_x_5:
[----:B------:R-:W-:Y:S01]  /*0a90*/  IMAD.WIDE R4, R11, 0x4, R2 ;  /* 0x000000040b047825 */ /* 0x000fe200078e0202 */
[----:B------:R-:W-:-:S05]  /*0aa0*/  MOV R7, R13 ;  /* 0x0000000d00077202 */ /* 0x000fca0000000f00 */
[----:B------:R-:W2:Y:S04]  /*0ab0*/  LDG.E R4, desc[UR10][R4.64] ;  /* 0x0000000a04047981 */ /* 0x000ea8000c1e1900 */
[----:B------:R0:W2:Y:S01]  /*0ac0*/  LDG.E R7, desc[UR10][R6.64] ;  /* 0x0000000a06077981 */ /* 0x0000a2000c1e1900 */
[----:B------:R-:W-:Y:S01]  /*0ad0*/  UIADD3 UR5, UPT, UPT, UR5, 0x1, URZ ;  /* 0x0000000105057890 */ /* 0x000fe2000fffe0ff */
[----:B------:R-:W-:-:S03]  /*0ae0*/  IADD3 R11, PT, PT, R11, 0x1, RZ ;  /* 0x000000010b0b7810 */ /* 0x000fc60007ffe0ff */
[----:B------:R-:W-:Y:S01]  /*0af0*/  UISETP.NE.AND UP0, UPT, UR5, URZ, UPT ;  /* 0x000000ff0500728c */ /* 0x000fe2000bf05270 */
[----:B0-----:R-:W-:-:S04]  /*0b00*/  IADD3 R6, P0, PT, R6, 0x4, RZ ;  /* 0x0000000406067810 */ /* 0x001fc80007f1e0ff */
[----:B------:R-:W-:Y:S01]  /*0b10*/  IADD3.X R13, PT, PT, RZ, R13, RZ, P0, !PT ;  /* 0x0000000dff0d7210 */ /* 0x000fe200007fe4ff */
[----:B--2---:R-:W-:-:S03]  /*0b20*/  FFMA R10, R7, R4, R10 ;  /* 0x00000004070a7223 */ /* 0x004fc6000000000a */
[----:B------:R-:W-:Y:S05]  /*0b30*/  BRA.U UP0, `(.L_x_5) ;  /* 0xfffffffd00d47547 */ /* 0x000fea000b83ffff */
.L_x_0:
[----:B------:R-:W0:Y:S01]  /*0b40*/  LDC.64 R4, c[0x0][0x388] ;  /* 0x0000e200ff047b82 */ /* 0x000e220000000a00 */
[----:B------:R-:W-:Y:S02]  /*0b50*/  IMAD R3, R0, UR9, R9 ;  /* 0x0000000900037c24 */ /* 0x000fe4000f8e0209 */
[----:B------:R-:W-:Y:S02]  /*0b60*/  IMAD R9, R9, UR9, R0 ;  /* 0x0000000909097c24 */ /* 0x000fe4000f8e0200 */
[----:B0-----:R-:W-:-:S04]  /*0b70*/  IMAD.WIDE R2, R3, 0x4, R4 ;  /* 0x0000000403027825 */ /* 0x001fc800078e0204 */
[----:B------:R-:W-:Y:S01]  /*0b80*/  IMAD.WIDE R4, R9, 0x4, R4 ;  /* 0x0000000409047825 */ /* 0x000fe200078e0204 */
[----:B------:R-:W-:Y:S04]  /*0b90*/  STG.E desc[UR10][R2.64], R10 ;  /* 0x0000000a02007986 */ /* 0x000fe8000c10190a */
[----:B------:R-:W-:Y:S01]  /*0ba0*/  STG.E desc[UR10][R4.64], R10 ;  /* 0x0000000a04007986 */ /* 0x000fe2000c10190a */
[----:B------:R-:W-:Y:S05]  /*0bb0*/  EXIT ;  /* 0x000000000000794d */ /* 0x000fea0003800000 */
.L_x_6:
[----:B------:R-:W-:-:S00]  /*0bc0*/  BRA `(.L_x_6) ;  /* 0xfffffffc00fc7947 */ /* 0x000fc0000383ffff */
[----:B------:R-:W-:-:S00]  /*0bd0*/  NOP ;  /* 0x0000000000007918 */ /* 0x000fc00000000000 */
        /* <DEDUP_REMOVED lines=10> */
.L_x_7:


//--------------------- .nv.shared.reserved.0     --------------------------
	.section	.nv.shared.reserved.0,"aw",@nobits
	.weak		__nv_reservedSMEM_offset_0_alias
	.size		__nv_reservedSMEM_offset_0_alias, 0, 64
	.other		__nv_reservedSMEM_offset_0_alias,@"STO_CUDA_RESERVED_SHARED STV_DEFAULT"
__nv_reservedSMEM_offset_0_alias:
	.zero		0
	.zero		64


//--------------------- .nv.constant0._Z8mykernelPfS_ii --------------------------
	.section	.nv.constant0._Z8mykernelPfS_ii,"a",@progbits
	.sectionflags	@""
	.align	4
.nv.constant0._Z8mykernelPfS_ii:
	.zero		920


//--------------------- SYMBOLS --------------------------

	.type		.nv.reservedSmem.offset0,@object
	.size		.nv.reservedSmem.offset0,0x4
